//
// Generated by NVIDIA NVVM Compiler
//
// Compiler Build ID: CL-36424714
// Cuda compilation tools, release 13.0, V13.0.88
// Based on NVVM 20.0.0
//

.version 9.0
.target sm_100
.address_size 64

	// .globl	_Z9saxpy_gpuPfS_fi

.visible .entry _Z9saxpy_gpuPfS_fi(
	.param .u64 .ptr .align 1 _Z9saxpy_gpuPfS_fi_param_0,
	.param .u64 .ptr .align 1 _Z9saxpy_gpuPfS_fi_param_1,
	.param .f32 _Z9saxpy_gpuPfS_fi_param_2,
	.param .u32 _Z9saxpy_gpuPfS_fi_param_3
)
{
	.reg .pred 	%p<2>;
	.reg .b32 	%r<6>;
	.reg .b32 	%f<5>;
	.reg .b64 	%rd<8>;

	ld.param.u64 	%rd1, [_Z9saxpy_gpuPfS_fi_param_0];
	ld.param.u64 	%rd2, [_Z9saxpy_gpuPfS_fi_param_1];
	ld.param.f32 	%f1, [_Z9saxpy_gpuPfS_fi_param_2];
	ld.param.u32 	%r2, [_Z9saxpy_gpuPfS_fi_param_3];
	mov.u32 	%r3, %ctaid.x;
	mov.u32 	%r4, %ntid.x;
	mov.u32 	%r5, %tid.x;
	mad.lo.s32 	%r1, %r3, %r4, %r5;
	setp.ge.s32 	%p1, %r1, %r2;
	@%p1 bra 	$L__BB0_2;
	cvta.to.global.u64 	%rd3, %rd2;
	cvta.to.global.u64 	%rd4, %rd1;
	mul.wide.s32 	%rd5, %r1, 4;
	add.s64 	%rd6, %rd3, %rd5;
	ld.global.f32 	%f2, [%rd6];
	add.s64 	%rd7, %rd4, %rd5;
	ld.global.f32 	%f3, [%rd7];
	fma.rn.f32 	%f4, %f1, %f2, %f3;
	st.global.f32 	[%rd7], %f4;
$L__BB0_2:
	ret;

}


// ===== COMPILED SASS (sm_100) =====

	.target	sm_100

	.elftype	@"ET_EXEC"


//--------------------- .note.nv.tkinfo           --------------------------
	.section	.note.nv.tkinfo,"",@"SHT_NOTE"
	.sectionflags	@"SHF_NOTE_NV_TKINFO"
	.tkinfo
        /*0018*/ 	.word	0x00000002
        /*0030*/ 	.string	""
        /*0030*/ 	.string	"ptxas"
        /*0030*/ 	.string	"Cuda compilation tools, release 13.0, V13.0.88"
        /*0030*/ 	.string	"Build cuda_13.0.r13.0/compiler.36424714_0"
        /*0030*/ 	.string	"-arch sm_100 -m 64 "



//--------------------- .note.nv.cuinfo           --------------------------
	.section	.note.nv.cuinfo,"",@"SHT_NOTE"
	.sectionflags	@"SHF_NOTE_NV_CUINFO"
        /*0018*/ 	.short	0x0002
        /*001a*/ 	.short	0x0064
        /*001c*/ 	.short	0x0082
	.zero		2


//--------------------- .nv.info                  --------------------------
	.section	.nv.info,"",@"SHT_CUDA_INFO"
	.align	4


	//----- nvinfo : EIATTR_REGCOUNT
	.align		4
        /*0000*/ 	.byte	0x04, 0x2f
        /*0002*/ 	.short	(.L_1 - .L_0)
	.align		4
.L_0:
        /*0004*/ 	.word	index@(_Z9saxpy_gpuPfS_fi)
        /*0008*/ 	.word	0x0000000a


	//----- nvinfo : EIATTR_FRAME_SIZE
	.align		4
.L_1:
        /*000c*/ 	.byte	0x04, 0x11
        /*000e*/ 	.short	(.L_3 - .L_2)
	.align		4
.L_2:
        /*0010*/ 	.word	index@(_Z9saxpy_gpuPfS_fi)
        /*0014*/ 	.word	0x00000000


	//----- nvinfo : EIATTR_MIN_STACK_SIZE
	.align		4
.L_3:
        /*0018*/ 	.byte	0x04, 0x12
        /*001a*/ 	.short	(.L_5 - .L_4)
	.align		4
.L_4:
        /*001c*/ 	.word	index@(_Z9saxpy_gpuPfS_fi)
        /*0020*/ 	.word	0x00000000
.L_5:


//--------------------- .nv.compat                --------------------------
	.section	.nv.compat,"",@"SHT_CUDA_COMPAT_INFO"
	.align	4
        /*0000*/ 	.byte	0x02, 0x09, 0x00, 0x00, 0x02, 0x02, 0x01, 0x00, 0x02, 0x05, 0x05, 0x00, 0x03, 0x07, 0x01, 0x01
        /*0010*/ 	.byte	0x02, 0x03, 0x00, 0x00, 0x02, 0x06, 0x01, 0x00, 0x04, 0x0b, 0x08, 0x00, 0x09, 0x00, 0x00, 0x00
        /*0020*/ 	.byte	0x00, 0x00, 0x00, 0x00


//--------------------- .nv.info._Z9saxpy_gpuPfS_fi --------------------------
	.section	.nv.info._Z9saxpy_gpuPfS_fi,"",@"SHT_CUDA_INFO"
	.sectionflags	@""
	.align	4


	//----- nvinfo : EIATTR_CUDA_API_VERSION
	.align		4
        /*0000*/ 	.byte	0x04, 0x37
        /*0002*/ 	.short	(.L_7 - .L_6)
.L_6:
        /*0004*/ 	.word	0x00000082


	//----- nvinfo : EIATTR_KPARAM_INFO
	.align		4
.L_7:
        /*0008*/ 	.byte	0x04, 0x17
        /*000a*/ 	.short	(.L_9 - .L_8)
.L_8:
        /*000c*/ 	.word	0x00000000
        /*0010*/ 	.short	0x0003
        /*0012*/ 	.short	0x0014
        /*0014*/ 	.byte	0x00, 0xf0, 0x11, 0x00


	//----- nvinfo : EIATTR_KPARAM_INFO
	.align		4
.L_9:
        /*0018*/ 	.byte	0x04, 0x17
        /*001a*/ 	.short	(.L_11 - .L_10)
.L_10:
        /*001c*/ 	.word	0x00000000
        /*0020*/ 	.short	0x0002
        /*0022*/ 	.short	0x0010
        /*0024*/ 	.byte	0x00, 0xf0, 0x11, 0x00


	//----- nvinfo : EIATTR_KPARAM_INFO
	.align		4
.L_11:
        /*0028*/ 	.byte	0x04, 0x17
        /*002a*/ 	.short	(.L_13 - .L_12)
.L_12:
        /*002c*/ 	.word	0x00000000
        /*0030*/ 	.short	0x0001
        /*0032*/ 	.short	0x0008
        /*0034*/ 	.byte	0x00, 0xf5, 0x21, 0x00


	//----- nvinfo : EIATTR_KPARAM_INFO
	.align		4
.L_13:
        /*0038*/ 	.byte	0x04, 0x17
        /*003a*/ 	.short	(.L_15 - .L_14)
.L_14:
        /*003c*/ 	.word	0x00000000
        /*0040*/ 	.short	0x0000
        /*0042*/ 	.short	0x0000
        /*0044*/ 	.byte	0x00, 0xf5, 0x21, 0x00


	//----- nvinfo : EIATTR_SPARSE_MMA_MASK
	.align		4
.L_15:
        /*0048*/ 	.byte	0x03, 0x50
        /*004a*/ 	.short	0x0000


	//----- nvinfo : EIATTR_MAXREG_COUNT
	.align		4
        /*004c*/ 	.byte	0x03, 0x1b
        /*004e*/ 	.short	0x00ff


	//----- nvinfo : EIATTR_MERCURY_ISA_VERSION
	.align		4
        /*0050*/ 	.byte	0x03, 0x5f
        /*0052*/ 	.short	0x0101


	//----- nvinfo : EIATTR_VRC_CTA_INIT_COUNT
	.align		4
        /*0054*/ 	.byte	0x02, 0x4a
	.zero		1
	.zero		1


	//----- nvinfo : EIATTR_EXIT_INSTR_OFFSETS
	.align		4
        /*0058*/ 	.byte	0x04, 0x1c
        /*005a*/ 	.short	(.L_17 - .L_16)


	//   ....[0]....
.L_16:
        /*005c*/ 	.word	0x00000070


	//   ....[1]....
        /*0060*/ 	.word	0x00000120


	//----- nvinfo : EIATTR_CBANK_PARAM_SIZE
	.align		4
.L_17:
        /*0064*/ 	.byte	0x03, 0x19
        /*0066*/ 	.short	0x0018


	//----- nvinfo : EIATTR_PARAM_CBANK
	.align		4
        /*0068*/ 	.byte	0x04, 0x0a
        /*006a*/ 	.short	(.L_19 - .L_18)
	.align		4
.L_18:
        /*006c*/ 	.word	index@(.nv.constant0._Z9saxpy_gpuPfS_fi)
        /*0070*/ 	.short	0x0380
        /*0072*/ 	.short	0x0018


	//----- nvinfo : EIATTR_SW_WAR
	.align		4
.L_19:
        /*0074*/ 	.byte	0x04, 0x36
        /*0076*/ 	.short	(.L_21 - .L_20)
.L_20:
        /*0078*/ 	.word	0x00000008
.L_21:


//--------------------- .nv.callgraph             --------------------------
	.section	.nv.callgraph,"",@"SHT_CUDA_CALLGRAPH"
	.align	4
	.sectionentsize	8
	.align		4
        /*0000*/ 	.word	0x00000000
	.align		4
        /*0004*/ 	.word	0xffffffff
	.align		4
        /*0008*/ 	.word	0x00000000
	.align		4
        /*000c*/ 	.word	0xfffffffe
	.align		4
        /*0010*/ 	.word	0x00000000
	.align		4
        /*0014*/ 	.word	0xfffffffd
	.align		4
        /*0018*/ 	.word	0x00000000
	.align		4
        /*001c*/ 	.word	0xfffffffc


//--------------------- .text._Z9saxpy_gpuPfS_fi  --------------------------
	.section	.text._Z9saxpy_gpuPfS_fi,"ax",@progbits
	.align	128
        .global         _Z9saxpy_gpuPfS_fi
        .type           _Z9saxpy_gpuPfS_fi,@function
        .size           _Z9saxpy_gpuPfS_fi,(.L_x_1 - _Z9saxpy_gpuPfS_fi)
        .other          _Z9saxpy_gpuPfS_fi,@"STO_CUDA_ENTRY STV_DEFAULT"
_Z9saxpy_gpuPfS_fi:
.text._Z9saxpy_gpuPfS_fi:
[----:B------:R-:W-:Y:S01]  /*0000*/  LDC R1, c[0x0][0x37c] ;  /* 0x0000df00ff017b82 */ /* 0x000fe20000000800 */
[----:B------:R-:W0:Y:S07]  /*0010*/  S2R R0, SR_TID.X ;  /* 0x0000000000007919 */ /* 0x000e2e0000002100 */
[----:B------:R-:W0:Y:S01]  /*0020*/  S2UR UR4, SR_CTAID.X ;  /* 0x00000000000479c3 */ /* 0x000e220000002500 */
[----:B------:R-:W1:Y:S07]  /*0030*/  LDCU UR5, c[0x0][0x394] ;  /* 0x00007280ff0577ac */ /* 0x000e6e0008000800 */
[----:B------:R-:W0:Y:S02]  /*0040*/  LDC R7, c[0x0][0x360] ;  /* 0x0000d800ff077b82 */ /* 0x000e240000000800 */
[----:B0-----:R-:W-:-:S05]  /*0050*/  IMAD R7, R7, UR4, R0 ;  /* 0x0000000407077c24 */ /* 0x001fca000f8e0200 */
[----:B-1----:R-:W-:-:S13]  /*0060*/  ISETP.GE.AND P0, PT, R7, UR5, PT ;  /* 0x0000000507007c0c */ /* 0x002fda000bf06270 */
[----:B------:R-:W-:Y:S05]  /*0070*/  @P0 EXIT ;  /* 0x000000000000094d */ /* 0x000fea0003800000 */
[----:B------:R-:W0:Y:S01]  /*0080*/  LDC.64 R2, c[0x0][0x388] ;  /* 0x0000e200ff027b82 */ /* 0x000e220000000a00 */
[----:B------:R-:W1:Y:S01]  /*0090*/  LDCU.64 UR4, c[0x0][0x358] ;  /* 0x00006b00ff0477ac */ /* 0x000e620008000a00 */
[----:B------:R-:W2:Y:S06]  /*00a0*/  LDCU UR6, c[0x0][0x390] ;  /* 0x00007200ff0677ac */ /* 0x000eac0008000800 */
[----:B------:R-:W3:Y:S01]  /*00b0*/  LDC.64 R4, c[0x0][0x380] ;  /* 0x0000e000ff047b82 */ /* 0x000ee20000000a00 */
[----:B0-----:R-:W-:-:S06]  /*00c0*/  IMAD.WIDE R2, R7, 0x4, R2 ;  /* 0x0000000407027825 */ /* 0x001fcc00078e0202 */
[----:B-1----:R-:W2:Y:S01]  /*00d0*/  LDG.E R2, desc[UR4][R2.64] ;  /* 0x0000000402027981 */ /* 0x002ea2000c1e1900 */
[----:B---3--:R-:W-:-:S05]  /*00e0*/  IMAD.WIDE R4, R7, 0x4, R4 ;  /* 0x0000000407047825 */ /* 0x008fca00078e0204 */
[----:B------:R-:W2:Y:S02]  /*00f0*/  LDG.E R7, desc[UR4][R4.64] ;  /* 0x0000000404077981 */ /* 0x000ea4000c1e1900 */
[----:B--2---:R-:W-:-:S05]  /*0100*/  FFMA R7, R2, UR6, R7 ;  /* 0x0000000602077c23 */ /* 0x004fca0008000007 */
[----:B------:R-:W-:Y:S01]  /*0110*/  STG.E desc[UR4][R4.64], R7 ;  /* 0x0000000704007986 */ /* 0x000fe2000c101904 */
[----:B------:R-:W-:Y:S05]  /*0120*/  EXIT ;  /* 0x000000000000794d */ /* 0x000fea0003800000 */
.L_x_0:
[----:B------:R-:W-:-:S00]  /*0130*/  BRA `(.L_x_0) ;  /* 0xfffffffc00fc7947 */ /* 0x000fc0000383ffff */
[----:B------:R-:W-:-:S00]  /*0140*/  NOP ;  /* 0x0000000000007918 */ /* 0x000fc00000000000 */
        /* <DEDUP_REMOVED lines=11> */
.L_x_1:


//--------------------- .nv.shared.reserved.0     --------------------------
	.section	.nv.shared.reserved.0,"aw",@nobits
	.weak		__nv_reservedSMEM_offset_0_alias
	.size		__nv_reservedSMEM_offset_0_alias, 0, 64
	.other		__nv_reservedSMEM_offset_0_alias,@"STO_CUDA_RESERVED_SHARED STV_DEFAULT"
__nv_reservedSMEM_offset_0_alias:
	.zero		0
	.zero		64


//--------------------- .nv.constant0._Z9saxpy_gpuPfS_fi --------------------------
	.section	.nv.constant0._Z9saxpy_gpuPfS_fi,"a",@progbits
	.sectionflags	@""
	.align	4
.nv.constant0._Z9saxpy_gpuPfS_fi:
	.zero		920


//--------------------- SYMBOLS --------------------------

	.type		.nv.reservedSmem.offset0,@object
	.size		.nv.reservedSmem.offset0,0x4
